//
// Generated by NVIDIA NVVM Compiler
//
// Compiler Build ID: CL-36424714
// Cuda compilation tools, release 13.0, V13.0.88
// Based on NVVM 20.0.0
//

.version 9.0
.target sm_100
.address_size 64

	// .globl	_Z3addPiS_S_

.visible .entry _Z3addPiS_S_(
	.param .u64 .ptr .align 1 _Z3addPiS_S__param_0,
	.param .u64 .ptr .align 1 _Z3addPiS_S__param_1,
	.param .u64 .ptr .align 1 _Z3addPiS_S__param_2
)
{
	.reg .pred 	%p<4>;
	.reg .b32 	%r<13>;
	.reg .b64 	%rd<11>;

	ld.param.u64 	%rd1, [_Z3addPiS_S__param_0];
	ld.param.u64 	%rd2, [_Z3addPiS_S__param_1];
	ld.param.u64 	%rd3, [_Z3addPiS_S__param_2];
	mov.u32 	%r2, %ctaid.x;
	mov.u32 	%r3, %ntid.x;
	mov.u32 	%r4, %tid.x;
	mad.lo.s32 	%r5, %r2, %r3, %r4;
	mov.u32 	%r6, %ctaid.y;
	mov.u32 	%r7, %ntid.y;
	mov.u32 	%r8, %tid.y;
	mad.lo.s32 	%r9, %r6, %r7, %r8;
	mad.lo.s32 	%r1, %r9, 3, %r5;
	setp.gt.u32 	%p1, %r9, 2;
	setp.gt.s32 	%p2, %r5, 2;
	or.pred  	%p3, %p1, %p2;
	@%p3 bra 	$L__BB0_2;
	cvta.to.global.u64 	%rd4, %rd1;
	cvta.to.global.u64 	%rd5, %rd2;
	cvta.to.global.u64 	%rd6, %rd3;
	mul.wide.s32 	%rd7, %r1, 4;
	add.s64 	%rd8, %rd4, %rd7;
	ld.global.u32 	%r10, [%rd8];
	add.s64 	%rd9, %rd5, %rd7;
	ld.global.u32 	%r11, [%rd9];
	add.s32 	%r12, %r11, %r10;
	add.s64 	%rd10, %rd6, %rd7;
	st.global.u32 	[%rd10], %r12;
$L__BB0_2:
	ret;

}


// ===== COMPILED SASS (sm_100) =====

	.target	sm_100

	.elftype	@"ET_EXEC"


//--------------------- .note.nv.tkinfo           --------------------------
	.section	.note.nv.tkinfo,"",@"SHT_NOTE"
	.sectionflags	@"SHF_NOTE_NV_TKINFO"
	.tkinfo
        /*0018*/ 	.word	0x00000002
        /*0030*/ 	.string	""
        /*0030*/ 	.string	"ptxas"
        /*0030*/ 	.string	"Cuda compilation tools, release 13.0, V13.0.88"
        /*0030*/ 	.string	"Build cuda_13.0.r13.0/compiler.36424714_0"
        /*0030*/ 	.string	"-arch sm_100 -m 64 "



//--------------------- .note.nv.cuinfo           --------------------------
	.section	.note.nv.cuinfo,"",@"SHT_NOTE"
	.sectionflags	@"SHF_NOTE_NV_CUINFO"
        /*0018*/ 	.short	0x0002
        /*001a*/ 	.short	0x0064
        /*001c*/ 	.short	0x0082
	.zero		2


//--------------------- .nv.info                  --------------------------
	.section	.nv.info,"",@"SHT_CUDA_INFO"
	.align	4


	//----- nvinfo : EIATTR_REGCOUNT
	.align		4
        /*0000*/ 	.byte	0x04, 0x2f
        /*0002*/ 	.short	(.L_1 - .L_0)
	.align		4
.L_0:
        /*0004*/ 	.word	index@(_Z3addPiS_S_)
        /*0008*/ 	.word	0x0000000c


	//----- nvinfo : EIATTR_FRAME_SIZE
	.align		4
.L_1:
        /*000c*/ 	.byte	0x04, 0x11
        /*000e*/ 	.short	(.L_3 - .L_2)
	.align		4
.L_2:
        /*0010*/ 	.word	index@(_Z3addPiS_S_)
        /*0014*/ 	.word	0x00000000


	//----- nvinfo : EIATTR_MIN_STACK_SIZE
	.align		4
.L_3:
        /*0018*/ 	.byte	0x04, 0x12
        /*001a*/ 	.short	(.L_5 - .L_4)
	.align		4
.L_4:
        /*001c*/ 	.word	index@(_Z3addPiS_S_)
        /*0020*/ 	.word	0x00000000
.L_5:


//--------------------- .nv.compat                --------------------------
	.section	.nv.compat,"",@"SHT_CUDA_COMPAT_INFO"
	.align	4
        /*0000*/ 	.byte	0x02, 0x09, 0x00, 0x00, 0x02, 0x02, 0x01, 0x00, 0x02, 0x05, 0x05, 0x00, 0x03, 0x07, 0x01, 0x01
        /*0010*/ 	.byte	0x02, 0x03, 0x00, 0x00, 0x02, 0x06, 0x01, 0x00, 0x04, 0x0b, 0x08, 0x00, 0x09, 0x00, 0x00, 0x00
        /*0020*/ 	.byte	0x00, 0x00, 0x00, 0x00


//--------------------- .nv.info._Z3addPiS_S_     --------------------------
	.section	.nv.info._Z3addPiS_S_,"",@"SHT_CUDA_INFO"
	.sectionflags	@""
	.align	4


	//----- nvinfo : EIATTR_CUDA_API_VERSION
	.align		4
        /*0000*/ 	.byte	0x04, 0x37
        /*0002*/ 	.short	(.L_7 - .L_6)
.L_6:
        /*0004*/ 	.word	0x00000082


	//----- nvinfo : EIATTR_KPARAM_INFO
	.align		4
.L_7:
        /*0008*/ 	.byte	0x04, 0x17
        /*000a*/ 	.short	(.L_9 - .L_8)
.L_8:
        /*000c*/ 	.word	0x00000000
        /*0010*/ 	.short	0x0002
        /*0012*/ 	.short	0x0010
        /*0014*/ 	.byte	0x00, 0xf5, 0x21, 0x00


	//----- nvinfo : EIATTR_KPARAM_INFO
	.align		4
.L_9:
        /*0018*/ 	.byte	0x04, 0x17
        /*001a*/ 	.short	(.L_11 - .L_10)
.L_10:
        /*001c*/ 	.word	0x00000000
        /*0020*/ 	.short	0x0001
        /*0022*/ 	.short	0x0008
        /*0024*/ 	.byte	0x00, 0xf5, 0x21, 0x00


	//----- nvinfo : EIATTR_KPARAM_INFO
	.align		4
.L_11:
        /*0028*/ 	.byte	0x04, 0x17
        /*002a*/ 	.short	(.L_13 - .L_12)
.L_12:
        /*002c*/ 	.word	0x00000000
        /*0030*/ 	.short	0x0000
        /*0032*/ 	.short	0x0000
        /*0034*/ 	.byte	0x00, 0xf5, 0x21, 0x00


	//----- nvinfo : EIATTR_SPARSE_MMA_MASK
	.align		4
.L_13:
        /*0038*/ 	.byte	0x03, 0x50
        /*003a*/ 	.short	0x0000


	//----- nvinfo : EIATTR_MAXREG_COUNT
	.align		4
        /*003c*/ 	.byte	0x03, 0x1b
        /*003e*/ 	.short	0x00ff


	//----- nvinfo : EIATTR_MERCURY_ISA_VERSION
	.align		4
        /*0040*/ 	.byte	0x03, 0x5f
        /*0042*/ 	.short	0x0101


	//----- nvinfo : EIATTR_VRC_CTA_INIT_COUNT
	.align		4
        /*0044*/ 	.byte	0x02, 0x4a
	.zero		1
	.zero		1


	//----- nvinfo : EIATTR_EXIT_INSTR_OFFSETS
	.align		4
        /*0048*/ 	.byte	0x04, 0x1c
        /*004a*/ 	.short	(.L_15 - .L_14)


	//   ....[0]....
.L_14:
        /*004c*/ 	.word	0x000000b0


	//   ....[1]....
        /*0050*/ 	.word	0x00000180


	//----- nvinfo : EIATTR_CBANK_PARAM_SIZE
	.align		4
.L_15:
        /*0054*/ 	.byte	0x03, 0x19
        /*0056*/ 	.short	0x0018


	//----- nvinfo : EIATTR_PARAM_CBANK
	.align		4
        /*0058*/ 	.byte	0x04, 0x0a
        /*005a*/ 	.short	(.L_17 - .L_16)
	.align		4
.L_16:
        /*005c*/ 	.word	index@(.nv.constant0._Z3addPiS_S_)
        /*0060*/ 	.short	0x0380
        /*0062*/ 	.short	0x0018


	//----- nvinfo : EIATTR_SW_WAR
	.align		4
.L_17:
        /*0064*/ 	.byte	0x04, 0x36
        /*0066*/ 	.short	(.L_19 - .L_18)
.L_18:
        /*0068*/ 	.word	0x00000008
.L_19:


//--------------------- .nv.callgraph             --------------------------
	.section	.nv.callgraph,"",@"SHT_CUDA_CALLGRAPH"
	.align	4
	.sectionentsize	8
	.align		4
        /*0000*/ 	.word	0x00000000
	.align		4
        /*0004*/ 	.word	0xffffffff
	.align		4
        /*0008*/ 	.word	0x00000000
	.align		4
        /*000c*/ 	.word	0xfffffffe
	.align		4
        /*0010*/ 	.word	0x00000000
	.align		4
        /*0014*/ 	.word	0xfffffffd
	.align		4
        /*0018*/ 	.word	0x00000000
	.align		4
        /*001c*/ 	.word	0xfffffffc


//--------------------- .text._Z3addPiS_S_        --------------------------
	.section	.text._Z3addPiS_S_,"ax",@progbits
	.align	128
        .global         _Z3addPiS_S_
        .type           _Z3addPiS_S_,@function
        .size           _Z3addPiS_S_,(.L_x_1 - _Z3addPiS_S_)
        .other          _Z3addPiS_S_,@"STO_CUDA_ENTRY STV_DEFAULT"
_Z3addPiS_S_:
.text._Z3addPiS_S_:
[----:B------:R-:W-:Y:S01]  /*0000*/  LDC R1, c[0x0][0x37c] ;  /* 0x0000df00ff017b82 */ /* 0x000fe20000000800 */
[----:B------:R-:W0:Y:S07]  /*0010*/  S2R R3, SR_TID.X ;  /* 0x0000000000037919 */ /* 0x000e2e0000002100 */
[----:B------:R-:W0:Y:S01]  /*0020*/  S2UR UR4, SR_CTAID.X ;  /* 0x00000000000479c3 */ /* 0x000e220000002500 */
[----:B------:R-:W1:Y:S07]  /*0030*/  S2R R2, SR_TID.Y ;  /* 0x0000000000027919 */ /* 0x000e6e0000002200 */
[----:B------:R-:W0:Y:S08]  /*0040*/  LDC R0, c[0x0][0x360] ;  /* 0x0000d800ff007b82 */ /* 0x000e300000000800 */
[----:B------:R-:W1:Y:S08]  /*0050*/  S2UR UR5, SR_CTAID.Y ;  /* 0x00000000000579c3 */ /* 0x000e700000002600 */
[----:B------:R-:W1:Y:S01]  /*0060*/  LDC R7, c[0x0][0x364] ;  /* 0x0000d900ff077b82 */ /* 0x000e620000000800 */
[----:B0-----:R-:W-:-:S05]  /*0070*/  IMAD R0, R0, UR4, R3 ;  /* 0x0000000400007c24 */ /* 0x001fca000f8e0203 */
[----:B------:R-:W-:Y:S01]  /*0080*/  ISETP.GT.AND P0, PT, R0, 0x2, PT ;  /* 0x000000020000780c */ /* 0x000fe20003f04270 */
[----:B-1----:R-:W-:-:S05]  /*0090*/  IMAD R7, R7, UR5, R2 ;  /* 0x0000000507077c24 */ /* 0x002fca000f8e0202 */
[----:B------:R-:W-:-:S13]  /*00a0*/  ISETP.GT.U32.OR P0, PT, R7, 0x2, P0 ;  /* 0x000000020700780c */ /* 0x000fda0000704470 */
[----:B------:R-:W-:Y:S05]  /*00b0*/  @P0 EXIT ;  /* 0x000000000000094d */ /* 0x000fea0003800000 */
[----:B------:R-:W0:Y:S01]  /*00c0*/  LDC.64 R2, c[0x0][0x380] ;  /* 0x0000e000ff027b82 */ /* 0x000e220000000a00 */
[----:B------:R-:W1:Y:S01]  /*00d0*/  LDCU.64 UR4, c[0x0][0x358] ;  /* 0x00006b00ff0477ac */ /* 0x000e620008000a00 */
[----:B------:R-:W-:-:S06]  /*00e0*/  IMAD R9, R7, 0x3, R0 ;  /* 0x0000000307097824 */ /* 0x000fcc00078e0200 */
[----:B------:R-:W2:Y:S08]  /*00f0*/  LDC.64 R4, c[0x0][0x388] ;  /* 0x0000e200ff047b82 */ /* 0x000eb00000000a00 */
[----:B------:R-:W3:Y:S01]  /*0100*/  LDC.64 R6, c[0x0][0x390] ;  /* 0x0000e400ff067b82 */ /* 0x000ee20000000a00 */
[----:B0-----:R-:W-:-:S06]  /*0110*/  IMAD.WIDE R2, R9, 0x4, R2 ;  /* 0x0000000409027825 */ /* 0x001fcc00078e0202 */
[----:B-1----:R-:W4:Y:S01]  /*0120*/  LDG.E R2, desc[UR4][R2.64] ;  /* 0x0000000402027981 */ /* 0x002f22000c1e1900 */
[----:B--2---:R-:W-:-:S06]  /*0130*/  IMAD.WIDE R4, R9, 0x4, R4 ;  /* 0x0000000409047825 */ /* 0x004fcc00078e0204 */
[----:B------:R-:W4:Y:S01]  /*0140*/  LDG.E R5, desc[UR4][R4.64] ;  /* 0x0000000404057981 */ /* 0x000f22000c1e1900 */
[----:B---3--:R-:W-:Y:S01]  /*0150*/  IMAD.WIDE R6, R9, 0x4, R6 ;  /* 0x0000000409067825 */ /* 0x008fe200078e0206 */
[----:B----4-:R-:W-:-:S05]  /*0160*/  IADD3 R9, PT, PT, R2, R5, RZ ;  /* 0x0000000502097210 */ /* 0x010fca0007ffe0ff */
[----:B------:R-:W-:Y:S01]  /*0170*/  STG.E desc[UR4][R6.64], R9 ;  /* 0x0000000906007986 */ /* 0x000fe2000c101904 */
[----:B------:R-:W-:Y:S05]  /*0180*/  EXIT ;  /* 0x000000000000794d */ /* 0x000fea0003800000 */
.L_x_0:
[----:B------:R-:W-:-:S00]  /*0190*/  BRA `(.L_x_0) ;  /* 0xfffffffc00fc7947 */ /* 0x000fc0000383ffff */
[----:B------:R-:W-:-:S00]  /*01a0*/  NOP ;  /* 0x0000000000007918 */ /* 0x000fc00000000000 */
        /* <DEDUP_REMOVED lines=13> */
.L_x_1:


//--------------------- .nv.shared.reserved.0     --------------------------
	.section	.nv.shared.reserved.0,"aw",@nobits
	.weak		__nv_reservedSMEM_offset_0_alias
	.size		__nv_reservedSMEM_offset_0_alias, 0, 64
	.other		__nv_reservedSMEM_offset_0_alias,@"STO_CUDA_RESERVED_SHARED STV_DEFAULT"
__nv_reservedSMEM_offset_0_alias:
	.zero		0
	.zero		64


//--------------------- .nv.constant0._Z3addPiS_S_ --------------------------
	.section	.nv.constant0._Z3addPiS_S_,"a",@progbits
	.sectionflags	@""
	.align	4
.nv.constant0._Z3addPiS_S_:
	.zero		920


//--------------------- SYMBOLS --------------------------

	.type		.nv.reservedSmem.offset0,@object
	.size		.nv.reservedSmem.offset0,0x4
